//
// Generated by NVIDIA NVVM Compiler
//
// Compiler Build ID: CL-36424714
// Cuda compilation tools, release 13.0, V13.0.88
// Based on NVVM 20.0.0
//

.version 9.0
.target sm_100
.address_size 64

	// .globl	_Z13gpu_laplace2dPfS_iii
// _ZZ13gpu_laplace2dPfS_iiiE4smem has been demoted

.visible .entry _Z13gpu_laplace2dPfS_iii(
	.param .u64 .ptr .align 1 _Z13gpu_laplace2dPfS_iii_param_0,
	.param .u64 .ptr .align 1 _Z13gpu_laplace2dPfS_iii_param_1,
	.param .u32 _Z13gpu_laplace2dPfS_iii_param_2,
	.param .u32 _Z13gpu_laplace2dPfS_iii_param_3,
	.param .u32 _Z13gpu_laplace2dPfS_iii_param_4
)
{
	.reg .pred 	%p<23>;
	.reg .b32 	%r<66>;
	.reg .b32 	%f<25>;
	.reg .b64 	%rd<24>;
	// demoted variable
	.shared .align 4 .b8 _ZZ13gpu_laplace2dPfS_iiiE4smem[4096];
	ld.param.u64 	%rd12, [_Z13gpu_laplace2dPfS_iii_param_0];
	ld.param.u64 	%rd13, [_Z13gpu_laplace2dPfS_iii_param_1];
	ld.param.u32 	%r31, [_Z13gpu_laplace2dPfS_iii_param_2];
	ld.param.u32 	%r32, [_Z13gpu_laplace2dPfS_iii_param_3];
	ld.param.u32 	%r33, [_Z13gpu_laplace2dPfS_iii_param_4];
	mov.u32 	%r1, %tid.x;
	mov.u32 	%r2, %tid.y;
	mov.u32 	%r3, %ctaid.x;
	shl.b32 	%r4, %r3, 5;
	add.s32 	%r5, %r4, %r1;
	mov.u32 	%r6, %ctaid.y;
	shl.b32 	%r36, %r6, 5;
	add.s32 	%r7, %r36, %r2;
	// begin inline asm
	mov.u32 %r34, %envreg2;
	// end inline asm
	cvt.u64.u32 	%rd14, %r34;
	// begin inline asm
	mov.u32 %r35, %envreg1;
	// end inline asm
	cvt.u64.u32 	%rd15, %r35;
	shl.b64 	%rd16, %rd15, 32;
	or.b64  	%rd1, %rd16, %rd14;
	setp.lt.s32 	%p1, %r33, 1;
	@%p1 bra 	$L__BB0_30;
	mov.u32 	%r38, %nctaid.x;
	shl.b32 	%r8, %r38, 5;
	mov.u32 	%r39, %nctaid.y;
	cvta.to.global.u64 	%rd22, %rd12;
	cvta.to.global.u64 	%rd23, %rd13;
	shl.b32 	%r40, %r2, 7;
	mov.u32 	%r41, _ZZ13gpu_laplace2dPfS_iiiE4smem;
	add.s32 	%r42, %r41, %r40;
	shl.b32 	%r43, %r1, 2;
	add.s32 	%r9, %r42, %r43;
	mul.lo.s32 	%r10, %r32, %r31;
	add.s32 	%r11, %r32, -1;
	mul.lo.s32 	%r44, %r38, %r39;
	mov.u32 	%r45, %nctaid.z;
	mul.lo.s32 	%r46, %r44, %r45;
	add.s32 	%r47, %r3, %r6;
	mov.u32 	%r48, %ctaid.z;
	neg.s32 	%r49, %r48;
	setp.eq.s32 	%p2, %r47, %r49;
	sub.s32 	%r50, -2147483647, %r46;
	selp.b32 	%r12, %r50, 1, %p2;
	add.s32 	%r51, %r1, %r4;
	not.b32 	%r13, %r51;
	mul.wide.s32 	%rd4, %r31, 4;
	shl.b32 	%r14, %r39, 5;
	mov.b32 	%r60, 1;
$L__BB0_2:
	mov.u64 	%rd5, %rd22;
	setp.ge.s32 	%p3, %r7, %r32;
	@%p3 bra 	$L__BB0_24;
	mul.wide.s32 	%rd17, %r31, 4;
	sub.s64 	%rd7, %rd5, %rd17;
	mov.u32 	%r61, %r7;
$L__BB0_4:
	setp.ge.s32 	%p4, %r5, %r31;
	@%p4 bra 	$L__BB0_23;
	sub.s32 	%r64, %r5, %r31;
	add.s32 	%r65, %r5, 1;
	mad.lo.s32 	%r62, %r61, %r31, %r5;
	mov.u32 	%r63, %r13;
$L__BB0_6:
	mul.wide.s32 	%rd18, %r62, 4;
	add.s64 	%rd8, %rd7, %rd18;
	add.s64 	%rd9, %rd23, %rd18;
	add.s64 	%rd10, %rd5, %rd18;
	barrier.sync 	0;
	ld.global.f32 	%f24, [%rd10];
	st.shared.f32 	[%r9], %f24;
	barrier.sync 	0;
	setp.ge.s32 	%p5, %r62, %r10;
	@%p5 bra 	$L__BB0_22;
	setp.eq.s32 	%p6, %r61, %r11;
	setp.eq.s32 	%p7, %r61, 0;
	setp.eq.s32 	%p8, %r63, -1;
	setp.eq.s32 	%p9, %r64, -1;
	or.pred  	%p10, %p8, %p9;
	or.pred  	%p11, %p7, %p10;
	or.pred  	%p12, %p11, %p6;
	@%p12 bra 	$L__BB0_21;
	setp.eq.s32 	%p13, %r1, 0;
	@%p13 bra 	$L__BB0_10;
	ld.shared.f32 	%f20, [%r9+-4];
	bra.uni 	$L__BB0_11;
$L__BB0_10:
	ld.global.f32 	%f20, [%rd10+-4];
$L__BB0_11:
	setp.gt.u32 	%p14, %r1, 30;
	@%p14 bra 	$L__BB0_13;
	ld.shared.f32 	%f21, [%r9+4];
	bra.uni 	$L__BB0_14;
$L__BB0_13:
	ld.global.f32 	%f21, [%rd10+4];
$L__BB0_14:
	setp.eq.s32 	%p15, %r2, 0;
	add.f32 	%f18, %f20, 0f00000000;
	add.f32 	%f8, %f18, %f21;
	@%p15 bra 	$L__BB0_16;
	ld.shared.f32 	%f22, [%r9+-128];
	bra.uni 	$L__BB0_17;
$L__BB0_16:
	ld.global.f32 	%f22, [%rd8];
$L__BB0_17:
	setp.gt.u32 	%p16, %r2, 30;
	add.f32 	%f12, %f8, %f22;
	@%p16 bra 	$L__BB0_19;
	ld.shared.f32 	%f23, [%r9+128];
	bra.uni 	$L__BB0_20;
$L__BB0_19:
	add.s64 	%rd19, %rd10, %rd4;
	ld.global.f32 	%f23, [%rd19];
$L__BB0_20:
	add.f32 	%f19, %f12, %f23;
	mul.f32 	%f24, %f19, 0f3E800000;
$L__BB0_21:
	st.global.f32 	[%rd9], %f24;
$L__BB0_22:
	add.s32 	%r65, %r65, %r8;
	add.s32 	%r52, %r65, -1;
	add.s32 	%r64, %r64, %r8;
	sub.s32 	%r63, %r63, %r8;
	add.s32 	%r62, %r62, %r8;
	setp.lt.s32 	%p17, %r52, %r31;
	@%p17 bra 	$L__BB0_6;
$L__BB0_23:
	add.s32 	%r61, %r61, %r14;
	setp.lt.s32 	%p18, %r61, %r32;
	@%p18 bra 	$L__BB0_4;
$L__BB0_24:
	setp.ne.s64 	%p19, %rd1, 0;
	@%p19 bra 	$L__BB0_26;
	// begin inline asm
	trap;
	// end inline asm
$L__BB0_26:
	add.s32 	%r53, %r1, %r2;
	mov.u32 	%r54, %tid.z;
	or.b32  	%r55, %r53, %r54;
	setp.ne.s32 	%p20, %r55, 0;
	barrier.sync 	0;
	@%p20 bra 	$L__BB0_29;
	add.s64 	%rd20, %rd1, 4;
	// begin inline asm
	atom.add.release.gpu.u32 %r56,[%rd20],%r12;
	// end inline asm
$L__BB0_28:
	// begin inline asm
	ld.acquire.gpu.u32 %r58,[%rd20];
	// end inline asm
	xor.b32  	%r59, %r58, %r56;
	setp.gt.s32 	%p21, %r59, -1;
	@%p21 bra 	$L__BB0_28;
$L__BB0_29:
	barrier.sync 	0;
	add.s32 	%r30, %r60, 1;
	setp.ne.s32 	%p22, %r60, %r33;
	mov.u32 	%r60, %r30;
	mov.u64 	%rd22, %rd23;
	mov.u64 	%rd23, %rd5;
	@%p22 bra 	$L__BB0_2;
$L__BB0_30:
	ret;

}


// ===== COMPILED SASS (sm_100) =====

	.target	sm_100

	.elftype	@"ET_EXEC"


//--------------------- .note.nv.tkinfo           --------------------------
	.section	.note.nv.tkinfo,"",@"SHT_NOTE"
	.sectionflags	@"SHF_NOTE_NV_TKINFO"
	.tkinfo
        /*0018*/ 	.word	0x00000002
        /*0030*/ 	.string	""
        /*0030*/ 	.string	"ptxas"
        /*0030*/ 	.string	"Cuda compilation tools, release 13.0, V13.0.88"
        /*0030*/ 	.string	"Build cuda_13.0.r13.0/compiler.36424714_0"
        /*0030*/ 	.string	"-arch sm_100 -m 64 "



//--------------------- .note.nv.cuinfo           --------------------------
	.section	.note.nv.cuinfo,"",@"SHT_NOTE"
	.sectionflags	@"SHF_NOTE_NV_CUINFO"
        /*0018*/ 	.short	0x0002
        /*001a*/ 	.short	0x0064
        /*001c*/ 	.short	0x0082
	.zero		2


//--------------------- .nv.info                  --------------------------
	.section	.nv.info,"",@"SHT_CUDA_INFO"
	.align	4


	//----- nvinfo : EIATTR_REGCOUNT
	.align		4
        /*0000*/ 	.byte	0x04, 0x2f
        /*0002*/ 	.short	(.L_1 - .L_0)
	.align		4
.L_0:
        /*0004*/ 	.word	index@(_Z13gpu_laplace2dPfS_iii)
        /*0008*/ 	.word	0x00000026


	//----- nvinfo : EIATTR_FRAME_SIZE
	.align		4
.L_1:
        /*000c*/ 	.byte	0x04, 0x11
        /*000e*/ 	.short	(.L_3 - .L_2)
	.align		4
.L_2:
        /*0010*/ 	.word	index@(_Z13gpu_laplace2dPfS_iii)
        /*0014*/ 	.word	0x00000000


	//----- nvinfo : EIATTR_MIN_STACK_SIZE
	.align		4
.L_3:
        /*0018*/ 	.byte	0x04, 0x12
        /*001a*/ 	.short	(.L_5 - .L_4)
	.align		4
.L_4:
        /*001c*/ 	.word	index@(_Z13gpu_laplace2dPfS_iii)
        /*0020*/ 	.word	0x00000000
.L_5:


//--------------------- .nv.compat                --------------------------
	.section	.nv.compat,"",@"SHT_CUDA_COMPAT_INFO"
	.align	4
        /*0000*/ 	.byte	0x02, 0x09, 0x00, 0x00, 0x02, 0x02, 0x01, 0x00, 0x02, 0x05, 0x05, 0x00, 0x03, 0x07, 0x01, 0x01
        /*0010*/ 	.byte	0x02, 0x03, 0x00, 0x00, 0x02, 0x06, 0x01, 0x00, 0x04, 0x0b, 0x08, 0x00, 0x09, 0x00, 0x00, 0x00
        /*0020*/ 	.byte	0x00, 0x00, 0x00, 0x00


//--------------------- .nv.info._Z13gpu_laplace2dPfS_iii --------------------------
	.section	.nv.info._Z13gpu_laplace2dPfS_iii,"",@"SHT_CUDA_INFO"
	.sectionflags	@""
	.align	4


	//----- nvinfo : EIATTR_CUDA_API_VERSION
	.align		4
        /*0000*/ 	.byte	0x04, 0x37
        /*0002*/ 	.short	(.L_7 - .L_6)
.L_6:
        /*0004*/ 	.word	0x00000082


	//----- nvinfo : EIATTR_KPARAM_INFO
	.align		4
.L_7:
        /*0008*/ 	.byte	0x04, 0x17
        /*000a*/ 	.short	(.L_9 - .L_8)
.L_8:
        /*000c*/ 	.word	0x00000000
        /*0010*/ 	.short	0x0004
        /*0012*/ 	.short	0x0018
        /*0014*/ 	.byte	0x00, 0xf0, 0x11, 0x00


	//----- nvinfo : EIATTR_KPARAM_INFO
	.align		4
.L_9:
        /*0018*/ 	.byte	0x04, 0x17
        /*001a*/ 	.short	(.L_11 - .L_10)
.L_10:
        /*001c*/ 	.word	0x00000000
        /*0020*/ 	.short	0x0003
        /*0022*/ 	.short	0x0014
        /*0024*/ 	.byte	0x00, 0xf0, 0x11, 0x00


	//----- nvinfo : EIATTR_KPARAM_INFO
	.align		4
.L_11:
        /*0028*/ 	.byte	0x04, 0x17
        /*002a*/ 	.short	(.L_13 - .L_12)
.L_12:
        /*002c*/ 	.word	0x00000000
        /*0030*/ 	.short	0x0002
        /*0032*/ 	.short	0x0010
        /*0034*/ 	.byte	0x00, 0xf0, 0x11, 0x00


	//----- nvinfo : EIATTR_KPARAM_INFO
	.align		4
.L_13:
        /*0038*/ 	.byte	0x04, 0x17
        /*003a*/ 	.short	(.L_15 - .L_14)
.L_14:
        /*003c*/ 	.word	0x00000000
        /*0040*/ 	.short	0x0001
        /*0042*/ 	.short	0x0008
        /*0044*/ 	.byte	0x00, 0xf5, 0x21, 0x00


	//----- nvinfo : EIATTR_KPARAM_INFO
	.align		4
.L_15:
        /*0048*/ 	.byte	0x04, 0x17
        /*004a*/ 	.short	(.L_17 - .L_16)
.L_16:
        /*004c*/ 	.word	0x00000000
        /*0050*/ 	.short	0x0000
        /*0052*/ 	.short	0x0000
        /*0054*/ 	.byte	0x00, 0xf5, 0x21, 0x00


	//----- nvinfo : EIATTR_SPARSE_MMA_MASK
	.align		4
.L_17:
        /*0058*/ 	.byte	0x03, 0x50
        /*005a*/ 	.short	0x0000


	//----- nvinfo : EIATTR_MAXREG_COUNT
	.align		4
        /*005c*/ 	.byte	0x03, 0x1b
        /*005e*/ 	.short	0x00ff


	//----- nvinfo : EIATTR_NUM_BARRIERS
	.align		4
        /*0060*/ 	.byte	0x02, 0x4c
        /*0062*/ 	.byte	0x01
	.zero		1


	//----- nvinfo : EIATTR_MERCURY_ISA_VERSION
	.align		4
        /*0064*/ 	.byte	0x03, 0x5f
        /*0066*/ 	.short	0x0101


	//----- nvinfo : EIATTR_INT_WARP_WIDE_INSTR_OFFSETS
	.align		4
        /*0068*/ 	.byte	0x04, 0x31
        /*006a*/ 	.short	(.L_19 - .L_18)


	//   ....[0]....
.L_18:
        /*006c*/ 	.word	0x00000860


	//   ....[1]....
        /*0070*/ 	.word	0x00000920


	//----- nvinfo : EIATTR_COOP_GROUP_MASK_REGIDS
	.align		4
.L_19:
        /*0074*/ 	.byte	0x04, 0x29
        /*0076*/ 	.short	(.L_21 - .L_20)


	//   ....[0]....
.L_20:
        /*0078*/ 	.word	0xffffffff


	//   ....[1]....
        /*007c*/ 	.word	0xffffffff


	//   ....[2]....
        /*0080*/ 	.word	0xffffffff


	//   ....[3]....
        /*0084*/ 	.word	0xffffffff


	//   ....[4]....
        /*0088*/ 	.word	0x05000008


	//   ....[5]....
        /*008c*/ 	.word	0x05000008


	//   ....[6]....
        /*0090*/ 	.word	0x05000008


	//   ....[7]....
        /*0094*/ 	.word	0x05000008


	//----- nvinfo : EIATTR_COOP_GROUP_INSTR_OFFSETS
	.align		4
.L_21:
        /*0098*/ 	.byte	0x04, 0x28
        /*009a*/ 	.short	(.L_23 - .L_22)


	//   ....[0]....
.L_22:
        /*009c*/ 	.word	0x00000410


	//   ....[1]....
        /*00a0*/ 	.word	0x00000440


	//   ....[2]....
        /*00a4*/ 	.word	0x00000820


	//   ....[3]....
        /*00a8*/ 	.word	0x000009d0


	//   ....[4]....
        /*00ac*/ 	.word	0x00000af0


	//   ....[5]....
        /*00b0*/ 	.word	0x00000bb0


	//   ....[6]....
        /*00b4*/ 	.word	0x00000c60


	//   ....[7]....
        /*00b8*/ 	.word	0x00000d20


	//----- nvinfo : EIATTR_VRC_CTA_INIT_COUNT
	.align		4
.L_23:
        /*00bc*/ 	.byte	0x02, 0x4a
	.zero		1
	.zero		1


	//----- nvinfo : EIATTR_EXIT_INSTR_OFFSETS
	.align		4
        /*00c0*/ 	.byte	0x04, 0x1c
        /*00c2*/ 	.short	(.L_25 - .L_24)


	//   ....[0]....
.L_24:
        /*00c4*/ 	.word	0x00000030


	//   ....[1]....
        /*00c8*/ 	.word	0x00000a60


	//----- nvinfo : EIATTR_CRS_STACK_SIZE
	.align		4
.L_25:
        /*00cc*/ 	.byte	0x04, 0x1e
        /*00ce*/ 	.short	(.L_27 - .L_26)
.L_26:
        /*00d0*/ 	.word	0x00000000


	//----- nvinfo : EIATTR_CBANK_PARAM_SIZE
	.align		4
.L_27:
        /*00d4*/ 	.byte	0x03, 0x19
        /*00d6*/ 	.short	0x001c


	//----- nvinfo : EIATTR_PARAM_CBANK
	.align		4
        /*00d8*/ 	.byte	0x04, 0x0a
        /*00da*/ 	.short	(.L_29 - .L_28)
	.align		4
.L_28:
        /*00dc*/ 	.word	index@(.nv.constant0._Z13gpu_laplace2dPfS_iii)
        /*00e0*/ 	.short	0x0380
        /*00e2*/ 	.short	0x001c


	//----- nvinfo : EIATTR_SW_WAR
	.align		4
.L_29:
        /*00e4*/ 	.byte	0x04, 0x36
        /*00e6*/ 	.short	(.L_31 - .L_30)
.L_30:
        /*00e8*/ 	.word	0x00000008
.L_31:


//--------------------- .nv.callgraph             --------------------------
	.section	.nv.callgraph,"",@"SHT_CUDA_CALLGRAPH"
	.align	4
	.sectionentsize	8
	.align		4
        /*0000*/ 	.word	0x00000000
	.align		4
        /*0004*/ 	.word	0xffffffff
	.align		4
        /*0008*/ 	.word	0x00000000
	.align		4
        /*000c*/ 	.word	0xfffffffe
	.align		4
        /*0010*/ 	.word	0x00000000
	.align		4
        /*0014*/ 	.word	0xfffffffd
	.align		4
        /*0018*/ 	.word	0x00000000
	.align		4
        /*001c*/ 	.word	0xfffffffc


//--------------------- .text._Z13gpu_laplace2dPfS_iii --------------------------
	.section	.text._Z13gpu_laplace2dPfS_iii,"ax",@progbits
	.align	128
        .global         _Z13gpu_laplace2dPfS_iii
        .type           _Z13gpu_laplace2dPfS_iii,@function
        .size           _Z13gpu_laplace2dPfS_iii,(.L_x_29 - _Z13gpu_laplace2dPfS_iii)
        .other          _Z13gpu_laplace2dPfS_iii,@"STO_CUDA_ENTRY STV_DEFAULT"
_Z13gpu_laplace2dPfS_iii:
.text._Z13gpu_laplace2dPfS_iii:
[----:B------:R-:W-:Y:S08]  /*0000*/  LDC R1, c[0x0][0x37c] ;  /* 0x0000df00ff017b82 */ /* 0x000ff00000000800 */
[----:B------:R-:W0:Y:S02]  /*0010*/  LDC R0, c[0x0][0x398] ;  /* 0x0000e600ff007b82 */ /* 0x000e240000000800 */
[----:B0-----:R-:W-:-:S13]  /*0020*/  ISETP.GE.AND P0, PT, R0, 0x1, PT ;  /* 0x000000010000780c */ /* 0x001fda0003f06270 */
[----:B------:R-:W-:Y:S05]  /*0030*/  @!P0 EXIT ;  /* 0x000000000000894d */ /* 0x000fea0003800000 */
[----:B------:R-:W0:Y:S01]  /*0040*/  S2R R0, SR_CTAID.Z ;  /* 0x0000000000007919 */ /* 0x000e220000002700 */
[----:B------:R-:W1:Y:S01]  /*0050*/  LDC R17, c[0x0][0x370] ;  /* 0x0000dc00ff117b82 */ /* 0x000e620000000800 */
[----:B------:R-:W2:Y:S01]  /*0060*/  LDCU.64 UR12, c[0x0][0x388] ;  /* 0x00007100ff0c77ac */ /* 0x000ea20008000a00 */
[----:B------:R-:W-:Y:S01]  /*0070*/  HFMA2 R21, -RZ, RZ, 0, 5.9604644775390625e-08 ;  /* 0x00000001ff157431 */ /* 0x000fe200000001ff */
[----:B------:R-:W3:Y:S01]  /*0080*/  S2R R22, SR_CTAID.X ;  /* 0x0000000000167919 */ /* 0x000ee20000002500 */
[----:B------:R-:W4:Y:S01]  /*0090*/  LDCU.64 UR10, c[0x0][0x380] ;  /* 0x00007000ff0a77ac */ /* 0x000f220008000a00 */
[----:B------:R-:W3:Y:S03]  /*00a0*/  S2R R3, SR_CTAID.Y ;  /* 0x0000000000037919 */ /* 0x000ee60000002600 */
[----:B------:R-:W5:Y:S01]  /*00b0*/  S2UR UR5, SR_CgaCtaId ;  /* 0x00000000000579c3 */ /* 0x000f620000008800 */
[----:B------:R-:W1:Y:S01]  /*00c0*/  LDCU.64 UR6, c[0x0][0x390] ;  /* 0x00007200ff0677ac */ /* 0x000e620008000a00 */
[----:B------:R-:W3:Y:S01]  /*00d0*/  S2R R19, SR_TID.X ;  /* 0x0000000000137919 */ /* 0x000ee20000002100 */
[----:B------:R-:W-:Y:S01]  /*00e0*/  UMOV UR4, 0x400 ;  /* 0x0000040000047882 */ /* 0x000fe20000000000 */
[----:B------:R-:W0:Y:S01]  /*00f0*/  LDCU.64 UR8, c[0x0][0x358] ;  /* 0x00006b00ff0877ac */ /* 0x000e220008000a00 */
[----:B------:R-:W3:Y:S03]  /*0100*/  S2R R20, SR_TID.Y ;  /* 0x0000000000147919 */ /* 0x000ee60000002200 */
[----:B------:R-:W3:Y:S01]  /*0110*/  LDC R18, c[0x0][0x374] ;  /* 0x0000dd00ff127b82 */ /* 0x000ee20000000800 */
[----:B------:R-:W0:Y:S01]  /*0120*/  LDCU UR14, c[0x0][0x390] ;  /* 0x00007200ff0e77ac */ /* 0x000e220008000800 */
[----:B--2---:R-:W-:Y:S01]  /*0130*/  IMAD.U32 R4, RZ, RZ, UR12 ;  /* 0x0000000cff047e24 */ /* 0x004fe2000f8e00ff */
[----:B----4-:R-:W-:-:S05]  /*0140*/  MOV R6, UR10 ;  /* 0x0000000a00067c02 */ /* 0x010fca0008000f00 */
[----:B------:R-:W2:Y:S01]  /*0150*/  LDC R26, c[0x0][0x378] ;  /* 0x0000de00ff1a7b82 */ /* 0x000ea20000000800 */
[----:B-1----:R-:W-:Y:S01]  /*0160*/  IMAD.MOV R7, RZ, RZ, -R17 ;  /* 0x000000ffff077224 */ /* 0x002fe200078e0a11 */
[----:B------:R-:W-:Y:S02]  /*0170*/  UIMAD UR6, UR7, UR6, URZ ;  /* 0x00000006070672a4 */ /* 0x000fe4000f8e02ff */
[----:B------:R-:W-:Y:S01]  /*0180*/  UIADD3 UR7, UPT, UPT, UR7, -0x1, URZ ;  /* 0xffffffff07077890 */ /* 0x000fe2000fffe0ff */
[----:B0-----:R-:W-:Y:S01]  /*0190*/  IMAD.MOV R5, RZ, RZ, -R0 ;  /* 0x000000ffff057224 */ /* 0x001fe200078e0a00 */
[----:B-----5:R-:W-:Y:S01]  /*01a0*/  ULEA UR4, UR5, UR4, 0x18 ;  /* 0x0000000405047291 */ /* 0x020fe2000f8ec0ff */
[C---:B---3--:R-:W-:Y:S01]  /*01b0*/  IADD3 R0, PT, PT, R22.reuse, R3, RZ ;  /* 0x0000000316007210 */ /* 0x048fe20007ffe0ff */
[----:B------:R-:W-:Y:S02]  /*01c0*/  IMAD R7, R7, R18, RZ ;  /* 0x0000001207077224 */ /* 0x000fe400078e02ff */
[----:B------:R-:W-:Y:S01]  /*01d0*/  IMAD R22, R22, 0x20, R19 ;  /* 0x0000002016167824 */ /* 0x000fe200078e0213 */
[----:B------:R-:W-:Y:S01]  /*01e0*/  ISETP.NE.AND P0, PT, R0, R5, PT ;  /* 0x000000050000720c */ /* 0x000fe20003f05270 */
[----:B------:R-:W-:Y:S01]  /*01f0*/  IMAD.U32 R5, RZ, RZ, UR13 ;  /* 0x0000000dff057e24 */ /* 0x000fe2000f8e00ff */
[----:B------:R-:W-:Y:S01]  /*0200*/  LEA R2, R20, UR4, 0x7 ;  /* 0x0000000414027c11 */ /* 0x000fe2000f8e38ff */
[----:B--2---:R-:W-:Y:S01]  /*0210*/  IMAD R26, R26, R7, -0x7fffffff ;  /* 0x800000011a1a7424 */ /* 0x004fe200078e0207 */
[----:B------:R-:W-:Y:S01]  /*0220*/  LOP3.LUT R0, RZ, R22, RZ, 0x33, !PT ;  /* 0x00000016ff007212 */ /* 0x000fe200078e33ff */
[----:B------:R-:W-:-:S02]  /*0230*/  IMAD R16, R3, 0x20, R20 ;  /* 0x0000002003107824 */ /* 0x000fc400078e0214 */
[----:B------:R-:W-:Y:S01]  /*0240*/  IMAD.U32 R7, RZ, RZ, UR11 ;  /* 0x0000000bff077e24 */ /* 0x000fe2000f8e00ff */
[----:B------:R-:W-:Y:S01]  /*0250*/  SEL R26, R26, 0x1, !P0 ;  /* 0x000000011a1a7807 */ /* 0x000fe20004000000 */
[----:B------:R-:W-:-:S07]  /*0260*/  IMAD R23, R19, 0x4, R2 ;  /* 0x0000000413177824 */ /* 0x000fce00078e0202 */
.L_x_17:
[----:B------:R-:W0:Y:S01]  /*0270*/  LDCU UR4, c[0x0][0x394] ;  /* 0x00007280ff0477ac */ /* 0x000e220008000800 */
[----:B------:R-:W-:Y:S01]  /*0280*/  BSSY B1, `(.L_x_0) ;  /* 0x000004b000017945 */ /* 0x000fe20003800000 */
[----:B------:R-:W-:Y:S01]  /*0290*/  MOV R25, R6 ;  /* 0x0000000600197202 */ /* 0x000fe20000000f00 */
[----:B------:R-:W-:Y:S01]  /*02a0*/  IMAD.MOV.U32 R24, RZ, RZ, R7 ;  /* 0x000000ffff187224 */ /* 0x000fe200078e0007 */
[----:B------:R-:W-:Y:S01]  /*02b0*/  MOV R3, R5 ;  /* 0x0000000500037202 */ /* 0x000fe20000000f00 */
[----:B------:R-:W-:Y:S01]  /*02c0*/  IMAD.MOV.U32 R2, RZ, RZ, R4 ;  /* 0x000000ffff027224 */ /* 0x000fe200078e0004 */
[----:B0-----:R-:W-:-:S13]  /*02d0*/  ISETP.GE.AND P0, PT, R16, UR4, PT ;  /* 0x0000000410007c0c */ /* 0x001fda000bf06270 */
[----:B------:R-:W-:Y:S05]  /*02e0*/  @P0 BRA `(.L_x_1) ;  /* 0x0000000400100947 */ /* 0x000fea0003800000 */
[----:B------:R-:W0:Y:S01]  /*02f0*/  LDCU UR4, c[0x0][0x390] ;  /* 0x00007200ff0477ac */ /* 0x000e220008000800 */
[----:B------:R-:W-:Y:S01]  /*0300*/  IMAD.MOV.U32 R27, RZ, RZ, R16 ;  /* 0x000000ffff1b7224 */ /* 0x000fe200078e0010 */
[----:B0-----:R-:W-:-:S06]  /*0310*/  UIMAD.WIDE UR4, UR4, 0x4, URZ ;  /* 0x00000004040478a5 */ /* 0x001fcc000f8e02ff */
[----:B------:R-:W-:-:S04]  /*0320*/  IADD3 R4, P0, PT, R6, -UR4, RZ ;  /* 0x8000000406047c10 */ /* 0x000fc8000ff1e0ff */
[----:B------:R-:W-:-:S09]  /*0330*/  IADD3.X R5, PT, PT, R7, ~UR5, RZ, P0, !PT ;  /* 0x8000000507057c10 */ /* 0x000fd200087fe4ff */
.L_x_10:
[----:B------:R-:W0:Y:S01]  /*0340*/  LDC R29, c[0x0][0x390] ;  /* 0x0000e400ff1d7b82 */ /* 0x000e220000000800 */
[----:B------:R-:W-:Y:S01]  /*0350*/  BSSY B0, `(.L_x_2) ;  /* 0x0000039000007945 */ /* 0x000fe20003800000 */
[----:B0-----:R-:W-:-:S13]  /*0360*/  ISETP.GE.AND P0, PT, R22, R29, PT ;  /* 0x0000001d1600720c */ /* 0x001fda0003f06270 */
[----:B------:R-:W-:Y:S05]  /*0370*/  @P0 BRA `(.L_x_3) ;  /* 0x0000000000d80947 */ /* 0x000fea0003800000 */
[C---:B------:R-:W-:Y:S01]  /*0380*/  IMAD.IADD R28, R22.reuse, 0x1, -R29 ;  /* 0x00000001161c7824 */ /* 0x040fe200078e0a1d */
[----:B------:R-:W-:Y:S01]  /*0390*/  IADD3 R30, PT, PT, R22, 0x1, RZ ;  /* 0x00000001161e7810 */ /* 0x000fe20007ffe0ff */
[----:B------:R-:W-:Y:S02]  /*03a0*/  IMAD R29, R27, R29, R22 ;  /* 0x0000001d1b1d7224 */ /* 0x000fe400078e0216 */
[----:B------:R-:W-:-:S07]  /*03b0*/  IMAD.MOV.U32 R32, RZ, RZ, R0 ;  /* 0x000000ffff207224 */ /* 0x000fce00078e0000 */
.L_x_9:
[----:B------:R-:W-:Y:S01]  /*03c0*/  MOV R11, R7 ;  /* 0x00000007000b7202 */ /* 0x000fe20000000f00 */
[----:B------:R-:W-:Y:S01]  /*03d0*/  UMOV UR4, 0xffffffff ;  /* 0xffffffff00047882 */ /* 0x000fe20000000000 */
[----:B------:R-:W-:-:S04]  /*03e0*/  IMAD.MOV.U32 R10, RZ, RZ, R6 ;  /* 0x000000ffff0a7224 */ /* 0x000fc800078e0006 */
[----:B------:R-:W-:Y:S01]  /*03f0*/  IMAD.WIDE R10, R29, 0x4, R10 ;  /* 0x000000041d0a7825 */ /* 0x000fe200078e020a */
[----:B------:R-:W-:Y:S06]  /*0400*/  BRA.DIV UR4, `(.L_x_4) ;  /* 0x00000006049c7947 */ /* 0x000fec000b800000 */
[----:B------:R-:W-:Y:S06]  /*0410*/  BAR.SYNC.DEFER_BLOCKING 0x0 ;  /* 0x0000000000007b1d */ /* 0x000fec0000010000 */
[----:B------:R-:W2:Y:S04]  /*0420*/  LDG.E R12, desc[UR8][R10.64] ;  /* 0x000000080a0c7981 */ /* 0x000ea8000c1e1900 */
[----:B--2---:R0:W-:Y:S01]  /*0430*/  STS [R23], R12 ;  /* 0x0000000c17007388 */ /* 0x0041e20000000800 */
[----:B------:R-:W-:Y:S06]  /*0440*/  BAR.SYNC.DEFER_BLOCKING 0x0 ;  /* 0x0000000000007b1d */ /* 0x000fec0000010000 */
.L_x_21:
[----:B------:R-:W-:Y:S01]  /*0450*/  ISETP.GE.AND P0, PT, R29, UR6, PT ;  /* 0x000000061d007c0c */ /* 0x000fe2000bf06270 */
[----:B------:R-:W-:-:S12]  /*0460*/  BSSY.RECONVERGENT B2, `(.L_x_5) ;  /* 0x0000020000027945 */ /* 0x000fd80003800200 */
[----:B0-----:R-:W-:Y:S05]  /*0470*/  @P0 BRA `(.L_x_6) ;  /* 0x0000000000780947 */ /* 0x001fea0003800000 */
[----:B------:R-:W-:Y:S01]  /*0480*/  ISETP.NE.AND P0, PT, R28, -0x1, PT ;  /* 0xffffffff1c00780c */ /* 0x000fe20003f05270 */
[----:B------:R-:W-:Y:S01]  /*0490*/  BSSY.RECONVERGENT B3, `(.L_x_7) ;  /* 0x000001b000037945 */ /* 0x000fe20003800200 */
[----:B------:R-:W-:Y:S02]  /*04a0*/  IMAD.WIDE R8, R29, 0x4, R2 ;  /* 0x000000041d087825 */ /* 0x000fe400078e0202 */
[----:B------:R-:W-:Y:S02]  /*04b0*/  ISETP.EQ.OR P0, PT, R32, -0x1, !P0 ;  /* 0xffffffff2000780c */ /* 0x000fe40004702670 */
[----:B------:R-:W-:Y:S02]  /*04c0*/  IMAD.MOV.U32 R31, RZ, RZ, R12 ;  /* 0x000000ffff1f7224 */ /* 0x000fe400078e000c */
[----:B------:R-:W-:-:S04]  /*04d0*/  ISETP.EQ.OR P0, PT, R27, RZ, P0 ;  /* 0x000000ff1b00720c */ /* 0x000fc80000702670 */
[----:B------:R-:W-:-:S13]  /*04e0*/  ISETP.EQ.OR P0, PT, R27, UR7, P0 ;  /* 0x000000071b007c0c */ /* 0x000fda0008702670 */
[----:B------:R-:W-:Y:S05]  /*04f0*/  @P0 BRA `(.L_x_8) ;  /* 0x0000000000500947 */ /* 0x000fea0003800000 */
[----:B------:R-:W-:Y:S01]  /*0500*/  ISETP.NE.AND P0, PT, R19, RZ, PT ;  /* 0x000000ff1300720c */ /* 0x000fe20003f05270 */
[----:B------:R-:W-:Y:S01]  /*0510*/  IMAD.WIDE R12, R29, 0x4, R4 ;  /* 0x000000041d0c7825 */ /* 0x000fe200078e0204 */
[----:B------:R-:W-:Y:S02]  /*0520*/  ISETP.GT.U32.AND P1, PT, R19, 0x1e, PT ;  /* 0x0000001e1300780c */ /* 0x000fe40003f24070 */
[C---:B------:R-:W-:Y:S02]  /*0530*/  ISETP.NE.AND P2, PT, R20.reuse, RZ, PT ;  /* 0x000000ff1400720c */ /* 0x040fe40003f45270 */
[----:B------:R-:W-:-:S07]  /*0540*/  ISETP.GT.U32.AND P3, PT, R20, 0x1e, PT ;  /* 0x0000001e1400780c */ /* 0x000fce0003f64070 */
[----:B------:R-:W0:Y:S04]  /*0550*/  @P0 LDS R34, [R23+-0x4] ;  /* 0xfffffc0017220984 */ /* 0x000e280000000800 */
[----:B------:R-:W1:Y:S02]  /*0560*/  @!P1 LDS R35, [R23+0x4] ;  /* 0x0000040017239984 */ /* 0x000e640000000800 */
[----:B------:R-:W2:Y:S02]  /*0570*/  @P3 LDC R15, c[0x0][0x390] ;  /* 0x0000e400ff0f3b82 */ /* 0x000ea40000000800 */
[----:B------:R-:W3:Y:S04]  /*0580*/  @P2 LDS R33, [R23+-0x80] ;  /* 0xffff800017212984 */ /* 0x000ee80000000800 */
[----:B------:R-:W4:Y:S01]  /*0590*/  @!P3 LDS R31, [R23+0x80] ;  /* 0x00008000171fb984 */ /* 0x000f220000000800 */
[----:B--2---:R-:W-:-:S03]  /*05a0*/  @P3 IMAD.WIDE R14, R15, 0x4, R10 ;  /* 0x000000040f0e3825 */ /* 0x004fc600078e020a */
[----:B------:R-:W0:Y:S04]  /*05b0*/  @!P0 LDG.E R34, desc[UR8][R10.64+-0x4] ;  /* 0xfffffc080a228981 */ /* 0x000e28000c1e1900 */
[----:B------:R-:W1:Y:S04]  /*05c0*/  @P1 LDG.E R35, desc[UR8][R10.64+0x4] ;  /* 0x000004080a231981 */ /* 0x000e68000c1e1900 */
[----:B------:R-:W3:Y:S04]  /*05d0*/  @!P2 LDG.E R33, desc[UR8][R12.64] ;  /* 0x000000080c21a981 */ /* 0x000ee8000c1e1900 */
[----:B------:R-:W4:Y:S01]  /*05e0*/  @P3 LDG.E R31, desc[UR8][R14.64] ;  /* 0x000000080e1f3981 */ /* 0x000f22000c1e1900 */
[----:B0-----:R-:W-:-:S04]  /*05f0*/  FADD R34, RZ, R34 ;  /* 0x00000022ff227221 */ /* 0x001fc80000000000 */
[----:B-1----:R-:W-:-:S04]  /*0600*/  FADD R34, R34, R35 ;  /* 0x0000002322227221 */ /* 0x002fc80000000000 */
[----:B---3--:R-:W-:-:S04]  /*0610*/  FADD R34, R34, R33 ;  /* 0x0000002122227221 */ /* 0x008fc80000000000 */
[----:B----4-:R-:W-:-:S04]  /*0620*/  FADD R31, R34, R31 ;  /* 0x0000001f221f7221 */ /* 0x010fc80000000000 */
[----:B------:R-:W-:-:S07]  /*0630*/  FMUL R31, R31, 0.25 ;  /* 0x3e8000001f1f7820 */ /* 0x000fce0000400000 */
.L_x_8:
[----:B------:R-:W-:Y:S05]  /*0640*/  BSYNC.RECONVERGENT B3 ;  /* 0x0000000000037941 */ /* 0x000fea0003800200 */
.L_x_7:
[----:B------:R0:W-:Y:S02]  /*0650*/  STG.E desc[UR8][R8.64], R31 ;  /* 0x0000001f08007986 */ /* 0x0001e4000c101908 */
.L_x_6:
[----:B------:R-:W-:Y:S05]  /*0660*/  BSYNC.RECONVERGENT B2 ;  /* 0x0000000000027941 */ /* 0x000fea0003800200 */
.L_x_5:
[C---:B------:R-:W-:Y:S02]  /*0670*/  IMAD R30, R17.reuse, 0x20, R30 ;  /* 0x00000020111e7824 */ /* 0x040fe400078e021e */
[C---:B------:R-:W-:Y:S02]  /*0680*/  IMAD R28, R17.reuse, 0x20, R28 ;  /* 0x00000020111c7824 */ /* 0x040fe400078e021c */
[C---:B------:R-:W-:Y:S01]  /*0690*/  IMAD R32, R17.reuse, -0x20, R32 ;  /* 0xffffffe011207824 */ /* 0x040fe200078e0220 */
[----:B0-----:R-:W-:Y:S01]  /*06a0*/  IADD3 R8, PT, PT, R30, -0x1, RZ ;  /* 0xffffffff1e087810 */ /* 0x001fe20007ffe0ff */
[----:B------:R-:W-:-:S03]  /*06b0*/  IMAD R29, R17, 0x20, R29 ;  /* 0x00000020111d7824 */ /* 0x000fc600078e021d */
[----:B------:R-:W-:-:S13]  /*06c0*/  ISETP.GE.AND P0, PT, R8, UR14, PT ;  /* 0x0000000e08007c0c */ /* 0x000fda000bf06270 */
[----:B------:R-:W-:Y:S05]  /*06d0*/  @!P0 BRA `(.L_x_9) ;  /* 0xfffffffc00388947 */ /* 0x000fea000383ffff */
.L_x_3:
[----:B------:R-:W-:Y:S05]  /*06e0*/  BSYNC B0 ;  /* 0x0000000000007941 */ /* 0x000fea0003800000 */
.L_x_2:
[----:B------:R-:W0:Y:S01]  /*06f0*/  LDCU UR4, c[0x0][0x394] ;  /* 0x00007280ff0477ac */ /* 0x000e220008000800 */
[----:B------:R-:W-:-:S04]  /*0700*/  LEA R27, R18, R27, 0x5 ;  /* 0x0000001b121b7211 */ /* 0x000fc800078e28ff */
[----:B0-----:R-:W-:-:S13]  /*0710*/  ISETP.GE.AND P0, PT, R27, UR4, PT ;  /* 0x000000041b007c0c */ /* 0x001fda000bf06270 */
[----:B------:R-:W-:Y:S05]  /*0720*/  @!P0 BRA `(.L_x_10) ;  /* 0xfffffffc00048947 */ /* 0x000fea000383ffff */
.L_x_1:
[----:B------:R-:W-:Y:S05]  /*0730*/  BSYNC B1 ;  /* 0x0000000000017941 */ /* 0x000fea0003800000 */
.L_x_0:
[----:B------:R-:W-:-:S05]  /*0740*/  CS2R.32 R4, SR_CgaSize ;  /* 0x0000000000047805 */ /* 0x000fca0000008a00 */
[----:B------:R-:W-:-:S06]  /*0750*/  IMAD R4, R4, -0xa0, RZ ;  /* 0xffffff6004047824 */ /* 0x000fcc00078e02ff */
[----:B------:R-:W0:Y:S01]  /*0760*/  LDC R4, c[0x0][R4+0x258] ;  /* 0x0000960004047b82 */ /* 0x000e220000000800 */
[----:B------:R-:W-:-:S05]  /*0770*/  CS2R.32 R5, SR_CgaSize ;  /* 0x0000000000057805 */ /* 0x000fca0000008a00 */
[----:B------:R-:W-:-:S06]  /*0780*/  IMAD R5, R5, -0xa0, RZ ;  /* 0xffffff6005057824 */ /* 0x000fcc00078e02ff */
[----:B------:R-:W1:Y:S01]  /*0790*/  LDC R5, c[0x0][R5+0x254] ;  /* 0x0000950005057b82 */ /* 0x000e620000000800 */
[----:B0-----:R-:W-:-:S04]  /*07a0*/  ISETP.NE.U32.AND P0, PT, R4, RZ, PT ;  /* 0x000000ff0400720c */ /* 0x001fc80003f05070 */
[----:B-1----:R-:W-:-:S13]  /*07b0*/  ISETP.NE.AND.EX P0, PT, R5, RZ, PT, P0 ;  /* 0x000000ff0500720c */ /* 0x002fda0003f05300 */
[----:B------:R-:W-:Y:S05]  /*07c0*/  @!P0 BRA `(.L_x_11) ;  /* 0x0000000000a88947 */ /* 0x000fea0003800000 */
[----:B------:R-:W0:Y:S01]  /*07d0*/  S2R R7, SR_TID.Z ;  /* 0x0000000000077919 */ /* 0x000e220000002300 */
[----:B------:R-:W-:Y:S01]  /*07e0*/  IMAD.IADD R6, R19, 0x1, R20 ;  /* 0x0000000113067824 */ /* 0x000fe200078e0214 */
[----:B------:R-:W-:-:S04]  /*07f0*/  UMOV UR4, 0xffffffff ;  /* 0xffffffff00047882 */ /* 0x000fc80000000000 */
[----:B0-----:R-:W-:Y:S01]  /*0800*/  LOP3.LUT P0, RZ, R6, R7, RZ, 0xfc, !PT ;  /* 0x0000000706ff7212 */ /* 0x001fe2000780fcff */
[----:B------:R-:W-:-:S12]  /*0810*/  BRA.DIV UR4, `(.L_x_12) ;  /* 0x0000000204f47947 */ /* 0x000fd8000b800000 */
[----:B------:R-:W-:Y:S06]  /*0820*/  BAR.SYNC.DEFER_BLOCKING 0x0 ;  /* 0x0000000000007b1d */ /* 0x000fec0000010000 */
.L_x_24:
[----:B------:R-:W-:Y:S04]  /*0830*/  BSSY B0, `(.L_x_13) ;  /* 0x0000017000007945 */ /* 0x000fe80003800000 */
[----:B------:R-:W-:Y:S05]  /*0840*/  @P0 BRA `(.L_x_14) ;  /* 0x0000000000540947 */ /* 0x000fea0003800000 */
[----:B------:R-:W0:Y:S01]  /*0850*/  S2R R7, SR_LANEID ;  /* 0x0000000000077919 */ /* 0x000e220000000000 */
[----:B------:R-:W-:Y:S02]  /*0860*/  VOTEU.ANY UR4, UPT, PT ;  /* 0x0000000000047886 */ /* 0x000fe400038e0100 */
[----:B------:R-:W0:Y:S01]  /*0870*/  FLO.U32 R8, UR4 ;  /* 0x0000000400087d00 */ /* 0x000e2200080e0000 */
[----:B------:R-:W-:Y:S01]  /*0880*/  UPOPC UR5, UR4 ;  /* 0x00000004000572bf */ /* 0x000fe20008000000 */
[----:B0-----:R-:W-:-:S05]  /*0890*/  ISETP.EQ.U32.AND P0, PT, R8, R7, PT ;  /* 0x000000070800720c */ /* 0x001fca0003f02070 */
[----:B------:R-:W-:-:S08]  /*08a0*/  IMAD R7, R26, UR5, RZ ;  /* 0x000000051a077c24 */ /* 0x000fd0000f8e02ff */
[----:B------:R-:W-:Y:S06]  /*08b0*/  @P0 MEMBAR.ALL.GPU ;  /* 0x0000000000000992 */ /* 0x000fec000000a000 */
[----:B------:R-:W-:-:S00]  /*08c0*/  @P0 ERRBAR ;  /* 0x00000000000009ab */ /* 0x000fc00000000000 */
[----:B------:R-:W-:Y:S06]  /*08d0*/  @P0 CGAERRBAR ;  /* 0x00000000000005ab */ /* 0x000fec0000000000 */
[----:B------:R-:W2:Y:S01]  /*08e0*/  @P0 ATOM.E.ADD.STRONG.GPU PT, R7, desc[UR8][R4.64+0x4], R7 ;  /* 0x800004070407098a */ /* 0x000ea200081ef108 */
[----:B------:R-:W0:Y:S02]  /*08f0*/  S2R R6, SR_LTMASK ;  /* 0x0000000000067919 */ /* 0x000e240000003900 */
[----:B0-----:R-:W-:-:S04]  /*0900*/  LOP3.LUT R10, R6, UR4, RZ, 0xc0, !PT ;  /* 0x00000004060a7c12 */ /* 0x001fc8000f8ec0ff */
[----:B------:R-:W0:Y:S01]  /*0910*/  POPC R6, R10 ;  /* 0x0000000a00067309 */ /* 0x000e220000000000 */
[----:B--2---:R-:W0:Y:S02]  /*0920*/  SHFL.IDX PT, R9, R7, R8, 0x1f ;  /* 0x00001f0807097589 */ /* 0x004e2400000e0000 */
[----:B0-----:R-:W-:-:S07]  /*0930*/  IMAD R6, R26, R6, R9 ;  /* 0x000000061a067224 */ /* 0x001fce00078e0209 */
.L_x_15:
[----:B------:R-:W2:Y:S04]  /*0940*/  LD.E.STRONG.GPU R7, desc[UR8][R4.64+0x4] ;  /* 0x0000040804077980 */ /* 0x000ea8000c10f900 */
[----:B--2---:R-:W-:Y:S01]  /*0950*/  CCTL.IVALL ;  /* 0x00000000ff00798f */ /* 0x004fe20002000000 */
[----:B------:R-:W-:Y:S05]  /*0960*/  YIELD ;  /* 0x0000000000007946 */ /* 0x000fea0003800000 */
[----:B------:R-:W-:-:S04]  /*0970*/  LOP3.LUT R7, R7, R6, RZ, 0x3c, !PT ;  /* 0x0000000607077212 */ /* 0x000fc800078e3cff */
[----:B------:R-:W-:-:S13]  /*0980*/  ISETP.GT.AND P0, PT, R7, -0x1, PT ;  /* 0xffffffff0700780c */ /* 0x000fda0003f04270 */
[----:B------:R-:W-:Y:S05]  /*0990*/  @P0 BRA `(.L_x_15) ;  /* 0xfffffffc00e80947 */ /* 0x000fea000383ffff */
.L_x_14:
[----:B------:R-:W-:Y:S05]  /*09a0*/  BSYNC B0 ;  /* 0x0000000000007941 */ /* 0x000fea0003800000 */
.L_x_13:
[----:B------:R-:W-:-:S03]  /*09b0*/  UMOV UR4, 0xffffffff ;  /* 0xffffffff00047882 */ /* 0x000fc60000000000 */
[----:B------:R-:W-:Y:S05]  /*09c0*/  BRA.DIV UR4, `(.L_x_16) ;  /* 0x0000000204b87947 */ /* 0x000fea000b800000 */
[----:B------:R-:W-:Y:S06]  /*09d0*/  BAR.SYNC.DEFER_BLOCKING 0x0 ;  /* 0x0000000000007b1d */ /* 0x000fec0000010000 */
.L_x_27:
[----:B------:R-:W0:Y:S01]  /*09e0*/  LDCU UR4, c[0x0][0x398] ;  /* 0x00007300ff0477ac */ /* 0x000e220008000800 */
[----:B------:R-:W-:Y:S01]  /*09f0*/  MOV R6, R2 ;  /* 0x0000000200067202 */ /* 0x000fe20000000f00 */
[----:B------:R-:W-:Y:S01]  /*0a00*/  IMAD.MOV.U32 R7, RZ, RZ, R3 ;  /* 0x000000ffff077224 */ /* 0x000fe200078e0003 */
[----:B------:R-:W-:Y:S01]  /*0a10*/  MOV R5, R24 ;  /* 0x0000001800057202 */ /* 0x000fe20000000f00 */
[----:B------:R-:W-:Y:S01]  /*0a20*/  IMAD.MOV.U32 R4, RZ, RZ, R25 ;  /* 0x000000ffff047224 */ /* 0x000fe200078e0019 */
[C---:B0-----:R-:W-:Y:S01]  /*0a30*/  ISETP.NE.AND P0, PT, R21.reuse, UR4, PT ;  /* 0x0000000415007c0c */ /* 0x041fe2000bf05270 */
[----:B------:R-:W-:-:S12]  /*0a40*/  VIADD R21, R21, 0x1 ;  /* 0x0000000115157836 */ /* 0x000fd80000000000 */
[----:B------:R-:W-:Y:S05]  /*0a50*/  @P0 BRA `(.L_x_17) ;  /* 0xfffffff800040947 */ /* 0x000fea000383ffff */
[----:B------:R-:W-:Y:S05]  /*0a60*/  EXIT ;  /* 0x000000000000794d */ /* 0x000fea0003800000 */
.L_x_11:
[----:B------:R-:W-:Y:S05]  /*0a70*/  BPT.TRAP 0x1 ;  /* 0x000000040000795c */ /* 0x000fea0000300000 */
.L_x_4:
[----:B------:R-:W-:Y:S01]  /*0a80*/  HFMA2 R13, -RZ, RZ, 0, 0 ;  /* 0x00000000ff0d7431 */ /* 0x000fe200000001ff */
[----:B------:R-:W-:Y:S01]  /*0a90*/  BSSY B2, `(.L_x_18) ;  /* 0x0000009000027945 */ /* 0x000fe20003800000 */
[----:B------:R-:W-:Y:S02]  /*0aa0*/  IMAD.MOV.U32 R9, RZ, RZ, 0x0 ;  /* 0x00000000ff097424 */ /* 0x000fe400078e00ff */
[----:B------:R-:W-:-:S07]  /*0ab0*/  IMAD.MOV.U32 R8, RZ, RZ, -0x1 ;  /* 0xffffffffff087424 */ /* 0x000fce00078e00ff */
[----:B------:R-:W-:Y:S05]  /*0ac0*/  WARPSYNC.COLLECTIVE.ALL `(.L_x_19) ;  /* 0x0000000000147948 */ /* 0x000fea0003c00000 */
[----:B------:R-:W-:-:S04]  /*0ad0*/  SHF.L.U32 R13, R13, 0x10, RZ ;  /* 0x000000100d0d7819 */ /* 0x000fc800000006ff */
[----:B------:R-:W-:-:S05]  /*0ae0*/  LOP3.LUT R13, R13, 0xf, R9, 0xf8, !PT ;  /* 0x0000000f0d0d7812 */ /* 0x000fca00078ef809 */
[----:B------:R0:W-:Y:S02]  /*0af0*/  BAR.SYNC.DEFER_BLOCKING R13, R13 ;  /* 0x0000000d0000731d */ /* 0x0001e40000010000 */
[----:B0-----:R-:W-:-:S04]  /*0b00*/  SHF.R.U32 R13, R13, 0x10, RZ ;  /* 0x000000100d0d7819 */ /* 0x001fc800000016ff */
[----:B------:R-:W-:Y:S05]  /*0b10*/  ENDCOLLECTIVE ;  /* 0x000000000000791b */ /* 0x000fea0003800000 */
.L_x_19:
[----:B------:R-:W-:Y:S05]  /*0b20*/  BSYNC B2 ;  /* 0x0000000000027941 */ /* 0x000fea0003800000 */
.L_x_18:
[----:B------:R-:W2:Y:S01]  /*0b30*/  LDG.E R12, desc[UR8][R10.64] ;  /* 0x000000080a0c7981 */ /* 0x000ea2000c1e1900 */
[----:B------:R-:W-:Y:S01]  /*0b40*/  MOV R9, 0x0 ;  /* 0x0000000000097802 */ /* 0x000fe20000000f00 */
[----:B------:R-:W-:Y:S01]  /*0b50*/  IMAD.MOV.U32 R13, RZ, RZ, 0x0 ;  /* 0x00000000ff0d7424 */ /* 0x000fe200078e00ff */
[----:B------:R-:W-:Y:S01]  /*0b60*/  MOV R8, 0xffffffff ;  /* 0xffffffff00087802 */ /* 0x000fe20000000f00 */
[----:B--2---:R0:W-:Y:S06]  /*0b70*/  STS [R23], R12 ;  /* 0x0000000c17007388 */ /* 0x0041ec0000000800 */
[----:B0-----:R-:W-:Y:S05]  /*0b80*/  WARPSYNC.COLLECTIVE.ALL `(.L_x_20) ;  /* 0x0000000000147948 */ /* 0x001fea0003c00000 */
[----:B------:R-:W-:-:S04]  /*0b90*/  SHF.L.U32 R13, R13, 0x10, RZ ;  /* 0x000000100d0d7819 */ /* 0x000fc800000006ff */
[----:B------:R-:W-:-:S05]  /*0ba0*/  LOP3.LUT R13, R13, 0xf, R9, 0xf8, !PT ;  /* 0x0000000f0d0d7812 */ /* 0x000fca00078ef809 */
[----:B------:R1:W-:Y:S02]  /*0bb0*/  BAR.SYNC.DEFER_BLOCKING R13, R13 ;  /* 0x0000000d0000731d */ /* 0x0003e40000010000 */
[----:B-1----:R-:W-:-:S04]  /*0bc0*/  SHF.R.U32 R13, R13, 0x10, RZ ;  /* 0x000000100d0d7819 */ /* 0x002fc800000016ff */
[----:B0-----:R-:W-:Y:S05]  /*0bd0*/  ENDCOLLECTIVE ;  /* 0x000000000000791b */ /* 0x001fea0003800000 */
.L_x_20:
[----:B------:R-:W-:Y:S05]  /*0be0*/  BRA `(.L_x_21) ;  /* 0xfffffff800187947 */ /* 0x000fea000383ffff */
.L_x_12:
        /* <DEDUP_REMOVED lines=10> */
.L_x_23:
[----:B------:R-:W-:Y:S05]  /*0c90*/  BSYNC B0 ;  /* 0x0000000000007941 */ /* 0x000fea0003800000 */
.L_x_22:
[----:B------:R-:W-:Y:S05]  /*0ca0*/  BRA `(.L_x_24) ;  /* 0xfffffff800e07947 */ /* 0x000fea000383ffff */
.L_x_16:
[----:B------:R-:W-:Y:S01]  /*0cb0*/  BSSY B0, `(.L_x_25) ;  /* 0x000000a000007945 */ /* 0x000fe20003800000 */
[----:B------:R-:W-:Y:S01]  /*0cc0*/  MOV R9, 0x0 ;  /* 0x0000000000097802 */ /* 0x000fe20000000f00 */
[----:B------:R-:W-:Y:S01]  /*0cd0*/  IMAD.MOV.U32 R13, RZ, RZ, 0x0 ;  /* 0x00000000ff0d7424 */ /* 0x000fe200078e00ff */
[----:B------:R-:W-:-:S07]  /*0ce0*/  MOV R8, 0xffffffff ;  /* 0xffffffff00087802 */ /* 0x000fce0000000f00 */
[----:B------:R-:W-:Y:S05]  /*0cf0*/  WARPSYNC.COLLECTIVE.ALL `(.L_x_26) ;  /* 0x0000000000147948 */ /* 0x000fea0003c00000 */
[----:B------:R-:W-:-:S04]  /*0d00*/  SHF.L.U32 R13, R13, 0x10, RZ ;  /* 0x000000100d0d7819 */ /* 0x000fc800000006ff */
[----:B------:R-:W-:-:S05]  /*0d10*/  LOP3.LUT R13, R13, 0xf, R9, 0xf8, !PT ;  /* 0x0000000f0d0d7812 */ /* 0x000fca00078ef809 */
[----:B------:R0:W-:Y:S02]  /*0d20*/  BAR.SYNC.DEFER_BLOCKING R13, R13 ;  /* 0x0000000d0000731d */ /* 0x0001e40000010000 */
[----:B0-----:R-:W-:-:S04]  /*0d30*/  SHF.R.U32 R13, R13, 0x10, RZ ;  /* 0x000000100d0d7819 */ /* 0x001fc800000016ff */
[----:B------:R-:W-:Y:S05]  /*0d40*/  ENDCOLLECTIVE ;  /* 0x000000000000791b */ /* 0x000fea0003800000 */
.L_x_26:
[----:B------:R-:W-:Y:S05]  /*0d50*/  BSYNC B0 ;  /* 0x0000000000007941 */ /* 0x000fea0003800000 */
.L_x_25:
[----:B------:R-:W-:Y:S05]  /*0d60*/  BRA `(.L_x_27) ;  /* 0xfffffffc001c7947 */ /* 0x000fea000383ffff */
.L_x_28:
[----:B------:R-:W-:-:S00]  /*0d70*/  BRA `(.L_x_28) ;  /* 0xfffffffc00fc7947 */ /* 0x000fc0000383ffff */
[----:B------:R-:W-:-:S00]  /*0d80*/  NOP ;  /* 0x0000000000007918 */ /* 0x000fc00000000000 */
[----:B------:R-:W-:-:S00]  /*0d90*/  NOP ;  /* 0x0000000000007918 */ /* 0x000fc00000000000 */
[----:B------:R-:W-:-:S00]  /*0da0*/  NOP ;  /* 0x0000000000007918 */ /* 0x000fc00000000000 */
[----:B------:R-:W-:-:S00]  /*0db0*/  NOP ;  /* 0x0000000000007918 */ /* 0x000fc00000000000 */
[----:B------:R-:W-:-:S00]  /*0dc0*/  NOP ;  /* 0x0000000000007918 */ /* 0x000fc00000000000 */
[----:B------:R-:W-:-:S00]  /*0dd0*/  NOP ;  /* 0x0000000000007918 */ /* 0x000fc00000000000 */
[----:B------:R-:W-:-:S00]  /*0de0*/  NOP ;  /* 0x0000000000007918 */ /* 0x000fc00000000000 */
[----:B------:R-:W-:-:S00]  /*0df0*/  NOP ;  /* 0x0000000000007918 */ /* 0x000fc00000000000 */
.L_x_29:


//--------------------- .nv.shared._Z13gpu_laplace2dPfS_iii --------------------------
	.section	.nv.shared._Z13gpu_laplace2dPfS_iii,"aw",@nobits
	.sectionflags	@""
	.align	4
.nv.shared._Z13gpu_laplace2dPfS_iii:
	.zero		5120


//--------------------- .nv.shared.reserved.0     --------------------------
	.section	.nv.shared.reserved.0,"aw",@nobits
	.weak		__nv_reservedSMEM_offset_0_alias
	.size		__nv_reservedSMEM_offset_0_alias, 0, 64
	.other		__nv_reservedSMEM_offset_0_alias,@"STO_CUDA_RESERVED_SHARED STV_DEFAULT"
__nv_reservedSMEM_offset_0_alias:
	.zero		0
	.zero		64


//--------------------- .nv.constant0._Z13gpu_laplace2dPfS_iii --------------------------
	.section	.nv.constant0._Z13gpu_laplace2dPfS_iii,"a",@progbits
	.sectionflags	@""
	.align	4
.nv.constant0._Z13gpu_laplace2dPfS_iii:
	.zero		924


//--------------------- SYMBOLS --------------------------

	.type		.nv.reservedSmem.offset0,@object
	.size		.nv.reservedSmem.offset0,0x4
	.type		.nv.reservedSmem.cap,@object
	.size		.nv.reservedSmem.cap,0x4
